	.headerflags	@"EF_CUDA_TEXMODE_UNIFIED EF_CUDA_64BIT_ADDRESS EF_CUDA_ACCELERATORS EF_CUDA_SM90 EF_CUDA_VIRTUAL_SM(EF_CUDA_SM90)"
	.elftype	@"ET_EXEC"


//--------------------- .nv.info                  --------------------------
	.section	.nv.info,"",@"SHT_CUDA_INFO"
	.align	4


	//----- nvinfo : EIATTR_REGCOUNT
	.align		4
        /*0000*/ 	.byte	0x04, 0x2f
        /*0002*/ 	.short	(.L_1 - .L_0)
	.align		4
.L_0:
        /*0004*/ 	.word	index@(triton_poi_fused_add_mul_sigmoid_4)
        /*0008*/ 	.word	0x0000000c


	//----- nvinfo : EIATTR_MIN_STACK_SIZE
	.align		4
.L_1:
        /*000c*/ 	.byte	0x04, 0x12
        /*000e*/ 	.short	(.L_3 - .L_2)
	.align		4
.L_2:
        /*0010*/ 	.word	index@(triton_poi_fused_add_mul_sigmoid_4)
        /*0014*/ 	.word	0x00000000


	//----- nvinfo : EIATTR_FRAME_SIZE
	.align		4
.L_3:
        /*0018*/ 	.byte	0x04, 0x11
        /*001a*/ 	.short	(.L_5 - .L_4)
	.align		4
.L_4:
        /*001c*/ 	.word	index@(triton_poi_fused_add_mul_sigmoid_4)
        /*0020*/ 	.word	0x00000000


	//----- nvinfo : EIATTR_MIN_STACK_SIZE
	.align		4
.L_5:
        /*0024*/ 	.byte	0x04, 0x12
        /*0026*/ 	.short	(.L_7 - .L_6)
	.align		4
.L_6:
        /*0028*/ 	.word	index@(triton_poi_fused_add_mul_sigmoid_4)
        /*002c*/ 	.word	0x00000000
.L_7:


//--------------------- .nv.info.triton_poi_fused_add_mul_sigmoid_4 --------------------------
	.section	.nv.info.triton_poi_fused_add_mul_sigmoid_4,"",@"SHT_CUDA_INFO"
	.sectionflags	@""
	.align	4


	//----- nvinfo : EIATTR_CUDA_API_VERSION
	.align		4
        /*0000*/ 	.byte	0x04, 0x37
        /*0002*/ 	.short	(.L_9 - .L_8)
.L_8:
        /*0004*/ 	.word	0x0000007c


	//----- nvinfo : EIATTR_KPARAM_INFO
	.align		4
.L_9:
        /*0008*/ 	.byte	0x04, 0x17
        /*000a*/ 	.short	(.L_11 - .L_10)
.L_10:
        /*000c*/ 	.word	0x00000000
        /*0010*/ 	.short	0x0003
        /*0012*/ 	.short	0x0018
        /*0014*/ 	.byte	0x00, 0xf0, 0x11, 0x00


	//----- nvinfo : EIATTR_KPARAM_INFO
	.align		4
.L_11:
        /*0018*/ 	.byte	0x04, 0x17
        /*001a*/ 	.short	(.L_13 - .L_12)
.L_12:
        /*001c*/ 	.word	0x00000000
        /*0020*/ 	.short	0x0002
        /*0022*/ 	.short	0x0010
        /*0024*/ 	.byte	0x00, 0xf4, 0x21, 0x00


	//----- nvinfo : EIATTR_KPARAM_INFO
	.align		4
.L_13:
        /*0028*/ 	.byte	0x04, 0x17
        /*002a*/ 	.short	(.L_15 - .L_14)
.L_14:
        /*002c*/ 	.word	0x00000000
        /*0030*/ 	.short	0x0001
        /*0032*/ 	.short	0x0008
        /*0034*/ 	.byte	0x00, 0xf4, 0x21, 0x00


	//----- nvinfo : EIATTR_KPARAM_INFO
	.align		4
.L_15:
        /*0038*/ 	.byte	0x04, 0x17
        /*003a*/ 	.short	(.L_17 - .L_16)
.L_16:
        /*003c*/ 	.word	0x00000000
        /*0040*/ 	.short	0x0000
        /*0042*/ 	.short	0x0000
        /*0044*/ 	.byte	0x00, 0xf4, 0x21, 0x00


	//----- nvinfo : EIATTR_SPARSE_MMA_MASK
	.align		4
.L_17:
        /*0048*/ 	.byte	0x03, 0x50
        /*004a*/ 	.short	0x0000


	//----- nvinfo : EIATTR_MAXREG_COUNT
	.align		4
        /*004c*/ 	.byte	0x03, 0x1b
        /*004e*/ 	.short	0x00ff


	//----- nvinfo : EIATTR_EXIT_INSTR_OFFSETS
	.align		4
        /*0050*/ 	.byte	0x04, 0x1c
        /*0052*/ 	.short	(.L_19 - .L_18)


	//   ....[0]....
.L_18:
        /*0054*/ 	.word	0x00000320


	//   ....[1]....
        /*0058*/ 	.word	0x00000340


	//----- nvinfo : EIATTR_REQNTID
	.align		4
.L_19:
        /*005c*/ 	.byte	0x04, 0x10
        /*005e*/ 	.short	(.L_21 - .L_20)
.L_20:
        /*0060*/ 	.word	0x00000080
        /*0064*/ 	.word	0x00000001
        /*0068*/ 	.word	0x00000001


	//----- nvinfo : EIATTR_CBANK_PARAM_SIZE
	.align		4
.L_21:
        /*006c*/ 	.byte	0x03, 0x19
        /*006e*/ 	.short	0x001c


	//----- nvinfo : EIATTR_PARAM_CBANK
	.align		4
        /*0070*/ 	.byte	0x04, 0x0a
        /*0072*/ 	.short	(.L_23 - .L_22)
	.align		4
.L_22:
        /*0074*/ 	.word	index@(.nv.constant0.triton_poi_fused_add_mul_sigmoid_4)
        /*0078*/ 	.short	0x0210
        /*007a*/ 	.short	0x001c


	//----- nvinfo : EIATTR_SW_WAR
	.align		4
.L_23:
        /*007c*/ 	.byte	0x04, 0x36
        /*007e*/ 	.short	(.L_25 - .L_24)
.L_24:
        /*0080*/ 	.word	0x00000008
.L_25:


//--------------------- .nv.callgraph             --------------------------
	.section	.nv.callgraph,"",@"SHT_CUDA_CALLGRAPH"
	.align	4
	.sectionentsize	8
	.align		4
        /*0000*/ 	.word	0x00000000
	.align		4
        /*0004*/ 	.word	0xffffffff
	.align		4
        /*0008*/ 	.word	0x00000000
	.align		4
        /*000c*/ 	.word	0xfffffffe
	.align		4
        /*0010*/ 	.word	0x00000000
	.align		4
        /*0014*/ 	.word	0xfffffffd
	.align		4
        /*0018*/ 	.word	0x00000000
	.align		4
        /*001c*/ 	.word	0xfffffffc


//--------------------- .text.triton_poi_fused_add_mul_sigmoid_4 --------------------------
	.section	.text.triton_poi_fused_add_mul_sigmoid_4,"ax",@progbits
	.align	128
        .global         triton_poi_fused_add_mul_sigmoid_4
        .type           triton_poi_fused_add_mul_sigmoid_4,@function
        .size           triton_poi_fused_add_mul_sigmoid_4,(.L_x_1 - triton_poi_fused_add_mul_sigmoid_4)
        .other          triton_poi_fused_add_mul_sigmoid_4,@"STO_CUDA_ENTRY STV_DEFAULT"
triton_poi_fused_add_mul_sigmoid_4:
.text.triton_poi_fused_add_mul_sigmoid_4:
[----:B------:R-:W0:Y:S02]  /*0000*/  LDC R1, c[0x0][0x28] ;  /* 0x00000a00ff017b82 */ /* 0x000e240000000800 */
[----:B------:R-:W1:Y:S01]  /*0010*/  S2R R0, SR_TID.X ;  /* 0x0000000000007919 */ /* 0x000e620000002100 */
[----:B------:R-:W2:Y:S01]  /*0020*/  LDC.64 R6, c[0x0][0x218] ;  /* 0x00008600ff067b82 */ /* 0x000ea20000000a00 */
[----:B------:R-:W-:Y:S01]  /*0030*/  CS2R R8, SRZ ;  /* 0x0000000000087805 */ /* 0x000fe2000001ff00 */
[----:B------:R-:W-:Y:S01]  /*0040*/  ULDC.64 UR4, c[0x0][0x208] ;  /* 0x0000820000047ab9 */ /* 0x000fe20000000a00 */
[----:B------:R-:W3:Y:S01]  /*0050*/  S2R R5, SR_CTAID.X ;  /* 0x0000000000057919 */ /* 0x000ee20000002500 */
[----:B-1----:R-:W-:Y:S02]  /*0060*/  SHF.L.U32 R0, R0, 0x1, RZ ;  /* 0x0000000100007819 */ /* 0x002fe400000006ff */
[----:B---3--:R-:W-:Y:S02]  /*0070*/  SHF.R.S32.HI R3, RZ, 0x17, R5 ;  /* 0x00000017ff037819 */ /* 0x008fe40000011405 */
[----:B------:R-:W-:Y:S02]  /*0080*/  LOP3.LUT R0, R0, 0xfe, RZ, 0xc0, !PT ;  /* 0x000000fe00007812 */ /* 0x000fe400078ec0ff */
[----:B------:R-:W-:-:S02]  /*0090*/  SGXT R3, R3, 0x1 ;  /* 0x000000010303781a */ /* 0x000fc40000000200 */
[----:B------:R-:W-:Y:S02]  /*00a0*/  LEA R0, R5, R0, 0x8 ;  /* 0x0000000005007211 */ /* 0x000fe400078e40ff */
[----:B------:R-:W1:Y:S02]  /*00b0*/  LDC.64 R4, c[0x0][0x210] ;  /* 0x00008400ff047b82 */ /* 0x000e640000000a00 */
[----:B------:R-:W-:Y:S02]  /*00c0*/  LEA.HI R3, R3, R0, RZ, 0x4 ;  /* 0x0000000003037211 */ /* 0x000fe400078f20ff */
[----:B------:R-:W-:Y:S02]  /*00d0*/  ISETP.GE.AND P0, PT, R0, 0x100, PT ;  /* 0x000001000000780c */ /* 0x000fe40003f06270 */
[----:B------:R-:W-:-:S05]  /*00e0*/  SHF.R.S32.HI R3, RZ, 0x4, R3 ;  /* 0x00000004ff037819 */ /* 0x000fca0000011403 */
[----:B--2---:R-:W-:-:S06]  /*00f0*/  IMAD.WIDE R6, R3, 0x4, R6 ;  /* 0x0000000403067825 */ /* 0x004fcc00078e0206 */
[----:B------:R-:W2:Y:S04]  /*0100*/  @!P0 LDG.E.EL R8, desc[UR4][R6.64] ;  /* 0x0000000406088981 */ /* 0x000ea8000c2e1900 */
[----:B------:R-:W3:Y:S01]  /*0110*/  @!P0 LDG.E.EL R9, desc[UR4][R6.64] ;  /* 0x0000000406098981 */ /* 0x000ee2000c2e1900 */
[----:B------:R-:W-:Y:S01]  /*0120*/  CS2R R2, SRZ ;  /* 0x0000000000027805 */ /* 0x000fe2000001ff00 */
[----:B-1----:R-:W-:-:S05]  /*0130*/  IMAD.WIDE R4, R0, 0x4, R4 ;  /* 0x0000000400047825 */ /* 0x002fca00078e0204 */
[----:B------:R1:W4:Y:S02]  /*0140*/  @!P0 LDG.E.64 R2, desc[UR4][R4.64] ;  /* 0x0000000404028981 */ /* 0x000324000c1e1b00 */
[----:B-1----:R-:W1:Y:S02]  /*0150*/  LDC.64 R4, c[0x0][0x220] ;  /* 0x00008800ff047b82 */ /* 0x002e640000000a00 */
[----:B-1----:R-:W-:-:S04]  /*0160*/  IMAD.WIDE R4, R0, 0x4, R4 ;  /* 0x0000000400047825 */ /* 0x002fc800078e0204 */
[----:B--2---:R-:W-:Y:S01]  /*0170*/  FADD R8, RZ, -R8 ;  /* 0x80000008ff087221 */ /* 0x004fe20000000000 */
[----:B---3--:R-:W-:-:S03]  /*0180*/  FADD R9, RZ, -R9 ;  /* 0x80000009ff097221 */ /* 0x008fc60000000000 */
[----:B------:R-:W-:Y:S01]  /*0190*/  FMUL R8, R8, 1.4426950216293334961 ;  /* 0x3fb8aa3b08087820 */ /* 0x000fe20000400000 */
[----:B------:R-:W-:-:S04]  /*01a0*/  FMUL R9, R9, 1.4426950216293334961 ;  /* 0x3fb8aa3b09097820 */ /* 0x000fc80000400000 */
[----:B------:R-:W-:Y:S02]  /*01b0*/  FSETP.GEU.AND P1, PT, R8, -126, PT ;  /* 0xc2fc00000800780b */ /* 0x000fe40003f2e000 */
[----:B------:R-:W-:-:S11]  /*01c0*/  FSETP.GEU.AND P2, PT, R9, -126, PT ;  /* 0xc2fc00000900780b */ /* 0x000fd60003f4e000 */
[----:B------:R-:W-:Y:S02]  /*01d0*/  @!P1 FMUL R8, R8, 0.5 ;  /* 0x3f00000008089820 */ /* 0x000fe40000400000 */
[----:B------:R-:W-:Y:S02]  /*01e0*/  @!P2 FMUL R9, R9, 0.5 ;  /* 0x3f0000000909a820 */ /* 0x000fe40000400000 */
[----:B------:R1:W2:Y:S08]  /*01f0*/  MUFU.EX2 R6, R8 ;  /* 0x0000000800067308 */ /* 0x0002b00000000800 */
[----:B------:R-:W3:Y:S01]  /*0200*/  MUFU.EX2 R7, R9 ;  /* 0x0000000900077308 */ /* 0x000ee20000000800 */
[----:B-1----:R-:W-:Y:S01]  /*0210*/  HFMA2.MMA R8, -RZ, RZ, 1.625, 0 ;  /* 0x3e800000ff087435 */ /* 0x002fe200000001ff */
[----:B--2---:R-:W-:-:S04]  /*0220*/  @!P1 FMUL R6, R6, R6 ;  /* 0x0000000606069220 */ /* 0x004fc80000400000 */
[----:B------:R-:W-:Y:S01]  /*0230*/  FADD R6, R6, 1 ;  /* 0x3f80000006067421 */ /* 0x000fe20000000000 */
[----:B---3--:R-:W-:-:S04]  /*0240*/  @!P2 FMUL R7, R7, R7 ;  /* 0x000000070707a220 */ /* 0x008fc80000400000 */
[----:B------:R-:W-:Y:S01]  /*0250*/  FSETP.GT.AND P1, PT, R6, 8.50705917302346158658e+37, PT ;  /* 0x7e8000000600780b */ /* 0x000fe20003f24000 */
[----:B------:R-:W-:-:S03]  /*0260*/  FADD R7, R7, 1 ;  /* 0x3f80000007077421 */ /* 0x000fc60000000000 */
[----:B------:R-:W-:Y:S02]  /*0270*/  FSEL R9, R8, 1, P1 ;  /* 0x3f80000008097808 */ /* 0x000fe40000800000 */
[----:B------:R-:W-:-:S04]  /*0280*/  FSETP.GT.AND P2, PT, R7, 8.50705917302346158658e+37, PT ;  /* 0x7e8000000700780b */ /* 0x000fc80003f44000 */
[----:B------:R-:W-:-:S03]  /*0290*/  FSEL R8, R8, 1, P2 ;  /* 0x3f80000008087808 */ /* 0x000fc60001000000 */
[----:B------:R-:W-:-:S06]  /*02a0*/  @P1 FMUL R6, R6, 0.25 ;  /* 0x3e80000006061820 */ /* 0x000fcc0000400000 */
[----:B------:R-:W1:Y:S01]  /*02b0*/  MUFU.RCP R6, R6 ;  /* 0x0000000600067308 */ /* 0x000e620000001000 */
[----:B------:R-:W-:-:S07]  /*02c0*/  @P2 FMUL R7, R7, 0.25 ;  /* 0x3e80000007072820 */ /* 0x000fce0000400000 */
[----:B------:R-:W2:Y:S01]  /*02d0*/  MUFU.RCP R7, R7 ;  /* 0x0000000700077308 */ /* 0x000ea20000001000 */
[----:B-1----:R-:W-:-:S04]  /*02e0*/  FMUL R9, R6, R9 ;  /* 0x0000000906097220 */ /* 0x002fc80000400000 */
[----:B----4-:R-:W-:Y:S01]  /*02f0*/  FFMA R2, R9, R2, R2 ;  /* 0x0000000209027223 */ /* 0x010fe20000000002 */
[----:B--2---:R-:W-:-:S04]  /*0300*/  FMUL R8, R7, R8 ;  /* 0x0000000807087220 */ /* 0x004fc80000400000 */
[----:B------:R-:W-:Y:S01]  /*0310*/  FFMA R3, R8, R3, R3 ;  /* 0x0000000308037223 */ /* 0x000fe20000000003 */
[----:B------:R-:W-:Y:S06]  /*0320*/  @P0 EXIT ;  /* 0x000000000000094d */ /* 0x000fec0003800000 */
[----:B------:R-:W-:Y:S01]  /*0330*/  STG.E.64 desc[UR4][R4.64], R2 ;  /* 0x0000000204007986 */ /* 0x000fe2000c101b04 */
[----:B------:R-:W-:Y:S05]  /*0340*/  EXIT ;  /* 0x000000000000794d */ /* 0x000fea0003800000 */
.L_x_0:
[----:B------:R-:W-:-:S00]  /*0350*/  BRA `(.L_x_0) ;  /* 0xfffffffc00fc7947 */ /* 0x000fc0000383ffff */
[----:B------:R-:W-:-:S00]  /*0360*/  NOP ;  /* 0x0000000000007918 */ /* 0x000fc00000000000 */
        /* <DEDUP_REMOVED lines=9> */
.L_x_1:


//--------------------- .nv.constant0.triton_poi_fused_add_mul_sigmoid_4 --------------------------
	.section	.nv.constant0.triton_poi_fused_add_mul_sigmoid_4,"a",@progbits
	.sectionflags	@""
	.align	4
.nv.constant0.triton_poi_fused_add_mul_sigmoid_4:
	.zero		556
